//
// Generated by NVIDIA NVVM Compiler
//
// Compiler Build ID: CL-36424714
// Cuda compilation tools, release 13.0, V13.0.88
// Based on NVVM 20.0.0
//

.version 9.0
.target sm_100
.address_size 64

	// .globl	_Z12saxpy_kernelPfS_fi

.visible .entry _Z12saxpy_kernelPfS_fi(
	.param .u64 .ptr .align 1 _Z12saxpy_kernelPfS_fi_param_0,
	.param .u64 .ptr .align 1 _Z12saxpy_kernelPfS_fi_param_1,
	.param .f32 _Z12saxpy_kernelPfS_fi_param_2,
	.param .u32 _Z12saxpy_kernelPfS_fi_param_3
)
{
	.reg .pred 	%p<7>;
	.reg .b32 	%r<31>;
	.reg .b32 	%f<17>;
	.reg .b64 	%rd<18>;

	ld.param.u64 	%rd3, [_Z12saxpy_kernelPfS_fi_param_0];
	ld.param.u64 	%rd4, [_Z12saxpy_kernelPfS_fi_param_1];
	ld.param.f32 	%f1, [_Z12saxpy_kernelPfS_fi_param_2];
	ld.param.u32 	%r12, [_Z12saxpy_kernelPfS_fi_param_3];
	cvta.to.global.u64 	%rd1, %rd4;
	cvta.to.global.u64 	%rd2, %rd3;
	mov.u32 	%r13, %ctaid.x;
	mov.u32 	%r14, %ntid.x;
	mov.u32 	%r15, %tid.x;
	mad.lo.s32 	%r29, %r13, %r14, %r15;
	mov.u32 	%r16, %nctaid.x;
	mul.lo.s32 	%r2, %r14, %r16;
	setp.ge.s32 	%p1, %r29, %r12;
	@%p1 bra 	$L__BB0_7;
	add.s32 	%r17, %r29, %r2;
	max.s32 	%r18, %r12, %r17;
	setp.lt.s32 	%p2, %r17, %r12;
	selp.u32 	%r19, 1, 0, %p2;
	add.s32 	%r20, %r17, %r19;
	sub.s32 	%r21, %r18, %r20;
	div.u32 	%r22, %r21, %r2;
	add.s32 	%r3, %r22, %r19;
	and.b32  	%r23, %r3, 3;
	setp.eq.s32 	%p3, %r23, 3;
	@%p3 bra 	$L__BB0_4;
	add.s32 	%r24, %r3, 1;
	and.b32  	%r25, %r24, 3;
	neg.s32 	%r27, %r25;
$L__BB0_3:
	.pragma "nounroll";
	mul.wide.s32 	%rd5, %r29, 4;
	add.s64 	%rd6, %rd1, %rd5;
	add.s64 	%rd7, %rd2, %rd5;
	ld.global.f32 	%f2, [%rd7];
	ld.global.f32 	%f3, [%rd6];
	fma.rn.f32 	%f4, %f1, %f2, %f3;
	st.global.f32 	[%rd6], %f4;
	add.s32 	%r29, %r29, %r2;
	add.s32 	%r27, %r27, 1;
	setp.ne.s32 	%p4, %r27, 0;
	@%p4 bra 	$L__BB0_3;
$L__BB0_4:
	setp.lt.u32 	%p5, %r3, 3;
	@%p5 bra 	$L__BB0_7;
	mul.wide.s32 	%rd11, %r2, 4;
	shl.b32 	%r26, %r2, 2;
$L__BB0_6:
	mul.wide.s32 	%rd8, %r29, 4;
	add.s64 	%rd9, %rd2, %rd8;
	ld.global.f32 	%f5, [%rd9];
	add.s64 	%rd10, %rd1, %rd8;
	ld.global.f32 	%f6, [%rd10];
	fma.rn.f32 	%f7, %f1, %f5, %f6;
	st.global.f32 	[%rd10], %f7;
	add.s64 	%rd12, %rd9, %rd11;
	ld.global.f32 	%f8, [%rd12];
	add.s64 	%rd13, %rd10, %rd11;
	ld.global.f32 	%f9, [%rd13];
	fma.rn.f32 	%f10, %f1, %f8, %f9;
	st.global.f32 	[%rd13], %f10;
	add.s64 	%rd14, %rd12, %rd11;
	ld.global.f32 	%f11, [%rd14];
	add.s64 	%rd15, %rd13, %rd11;
	ld.global.f32 	%f12, [%rd15];
	fma.rn.f32 	%f13, %f1, %f11, %f12;
	st.global.f32 	[%rd15], %f13;
	add.s64 	%rd16, %rd14, %rd11;
	ld.global.f32 	%f14, [%rd16];
	add.s64 	%rd17, %rd15, %rd11;
	ld.global.f32 	%f15, [%rd17];
	fma.rn.f32 	%f16, %f1, %f14, %f15;
	st.global.f32 	[%rd17], %f16;
	add.s32 	%r29, %r26, %r29;
	setp.lt.s32 	%p6, %r29, %r12;
	@%p6 bra 	$L__BB0_6;
$L__BB0_7:
	ret;

}


// ===== COMPILED SASS (sm_100) =====

	.target	sm_100

	.elftype	@"ET_EXEC"


//--------------------- .note.nv.tkinfo           --------------------------
	.section	.note.nv.tkinfo,"",@"SHT_NOTE"
	.sectionflags	@"SHF_NOTE_NV_TKINFO"
	.tkinfo
        /*0018*/ 	.word	0x00000002
        /*0030*/ 	.string	""
        /*0030*/ 	.string	"ptxas"
        /*0030*/ 	.string	"Cuda compilation tools, release 13.0, V13.0.88"
        /*0030*/ 	.string	"Build cuda_13.0.r13.0/compiler.36424714_0"
        /*0030*/ 	.string	"-arch sm_100 -m 64 "



//--------------------- .note.nv.cuinfo           --------------------------
	.section	.note.nv.cuinfo,"",@"SHT_NOTE"
	.sectionflags	@"SHF_NOTE_NV_CUINFO"
        /*0018*/ 	.short	0x0002
        /*001a*/ 	.short	0x0064
        /*001c*/ 	.short	0x0082
	.zero		2


//--------------------- .nv.info                  --------------------------
	.section	.nv.info,"",@"SHT_CUDA_INFO"
	.align	4


	//----- nvinfo : EIATTR_REGCOUNT
	.align		4
        /*0000*/ 	.byte	0x04, 0x2f
        /*0002*/ 	.short	(.L_1 - .L_0)
	.align		4
.L_0:
        /*0004*/ 	.word	index@(_Z12saxpy_kernelPfS_fi)
        /*0008*/ 	.word	0x00000018


	//----- nvinfo : EIATTR_FRAME_SIZE
	.align		4
.L_1:
        /*000c*/ 	.byte	0x04, 0x11
        /*000e*/ 	.short	(.L_3 - .L_2)
	.align		4
.L_2:
        /*0010*/ 	.word	index@(_Z12saxpy_kernelPfS_fi)
        /*0014*/ 	.word	0x00000000


	//----- nvinfo : EIATTR_MIN_STACK_SIZE
	.align		4
.L_3:
        /*0018*/ 	.byte	0x04, 0x12
        /*001a*/ 	.short	(.L_5 - .L_4)
	.align		4
.L_4:
        /*001c*/ 	.word	index@(_Z12saxpy_kernelPfS_fi)
        /*0020*/ 	.word	0x00000000
.L_5:


//--------------------- .nv.compat                --------------------------
	.section	.nv.compat,"",@"SHT_CUDA_COMPAT_INFO"
	.align	4
        /*0000*/ 	.byte	0x02, 0x09, 0x00, 0x00, 0x02, 0x02, 0x01, 0x00, 0x02, 0x05, 0x05, 0x00, 0x03, 0x07, 0x01, 0x01
        /*0010*/ 	.byte	0x02, 0x03, 0x00, 0x00, 0x02, 0x06, 0x01, 0x00, 0x04, 0x0b, 0x08, 0x00, 0x09, 0x00, 0x00, 0x00
        /*0020*/ 	.byte	0x00, 0x00, 0x00, 0x00


//--------------------- .nv.info._Z12saxpy_kernelPfS_fi --------------------------
	.section	.nv.info._Z12saxpy_kernelPfS_fi,"",@"SHT_CUDA_INFO"
	.sectionflags	@""
	.align	4


	//----- nvinfo : EIATTR_CUDA_API_VERSION
	.align		4
        /*0000*/ 	.byte	0x04, 0x37
        /*0002*/ 	.short	(.L_7 - .L_6)
.L_6:
        /*0004*/ 	.word	0x00000082


	//----- nvinfo : EIATTR_KPARAM_INFO
	.align		4
.L_7:
        /*0008*/ 	.byte	0x04, 0x17
        /*000a*/ 	.short	(.L_9 - .L_8)
.L_8:
        /*000c*/ 	.word	0x00000000
        /*0010*/ 	.short	0x0003
        /*0012*/ 	.short	0x0014
        /*0014*/ 	.byte	0x00, 0xf0, 0x11, 0x00


	//----- nvinfo : EIATTR_KPARAM_INFO
	.align		4
.L_9:
        /*0018*/ 	.byte	0x04, 0x17
        /*001a*/ 	.short	(.L_11 - .L_10)
.L_10:
        /*001c*/ 	.word	0x00000000
        /*0020*/ 	.short	0x0002
        /*0022*/ 	.short	0x0010
        /*0024*/ 	.byte	0x00, 0xf0, 0x11, 0x00


	//----- nvinfo : EIATTR_KPARAM_INFO
	.align		4
.L_11:
        /*0028*/ 	.byte	0x04, 0x17
        /*002a*/ 	.short	(.L_13 - .L_12)
.L_12:
        /*002c*/ 	.word	0x00000000
        /*0030*/ 	.short	0x0001
        /*0032*/ 	.short	0x0008
        /*0034*/ 	.byte	0x00, 0xf5, 0x21, 0x00


	//----- nvinfo : EIATTR_KPARAM_INFO
	.align		4
.L_13:
        /*0038*/ 	.byte	0x04, 0x17
        /*003a*/ 	.short	(.L_15 - .L_14)
.L_14:
        /*003c*/ 	.word	0x00000000
        /*0040*/ 	.short	0x0000
        /*0042*/ 	.short	0x0000
        /*0044*/ 	.byte	0x00, 0xf5, 0x21, 0x00


	//----- nvinfo : EIATTR_SPARSE_MMA_MASK
	.align		4
.L_15:
        /*0048*/ 	.byte	0x03, 0x50
        /*004a*/ 	.short	0x0000


	//----- nvinfo : EIATTR_MAXREG_COUNT
	.align		4
        /*004c*/ 	.byte	0x03, 0x1b
        /*004e*/ 	.short	0x00ff


	//----- nvinfo : EIATTR_MERCURY_ISA_VERSION
	.align		4
        /*0050*/ 	.byte	0x03, 0x5f
        /*0052*/ 	.short	0x0101


	//----- nvinfo : EIATTR_VRC_CTA_INIT_COUNT
	.align		4
        /*0054*/ 	.byte	0x02, 0x4a
	.zero		1
	.zero		1


	//----- nvinfo : EIATTR_EXIT_INSTR_OFFSETS
	.align		4
        /*0058*/ 	.byte	0x04, 0x1c
        /*005a*/ 	.short	(.L_17 - .L_16)


	//   ....[0]....
.L_16:
        /*005c*/ 	.word	0x00000090


	//   ....[1]....
        /*0060*/ 	.word	0x000003a0


	//   ....[2]....
        /*0064*/ 	.word	0x00000580


	//----- nvinfo : EIATTR_CRS_STACK_SIZE
	.align		4
.L_17:
        /*0068*/ 	.byte	0x04, 0x1e
        /*006a*/ 	.short	(.L_19 - .L_18)
.L_18:
        /*006c*/ 	.word	0x00000000


	//----- nvinfo : EIATTR_CBANK_PARAM_SIZE
	.align		4
.L_19:
        /*0070*/ 	.byte	0x03, 0x19
        /*0072*/ 	.short	0x0018


	//----- nvinfo : EIATTR_PARAM_CBANK
	.align		4
        /*0074*/ 	.byte	0x04, 0x0a
        /*0076*/ 	.short	(.L_21 - .L_20)
	.align		4
.L_20:
        /*0078*/ 	.word	index@(.nv.constant0._Z12saxpy_kernelPfS_fi)
        /*007c*/ 	.short	0x0380
        /*007e*/ 	.short	0x0018


	//----- nvinfo : EIATTR_SW_WAR
	.align		4
.L_21:
        /*0080*/ 	.byte	0x04, 0x36
        /*0082*/ 	.short	(.L_23 - .L_22)
.L_22:
        /*0084*/ 	.word	0x00000008
.L_23:


//--------------------- .nv.callgraph             --------------------------
	.section	.nv.callgraph,"",@"SHT_CUDA_CALLGRAPH"
	.align	4
	.sectionentsize	8
	.align		4
        /*0000*/ 	.word	0x00000000
	.align		4
        /*0004*/ 	.word	0xffffffff
	.align		4
        /*0008*/ 	.word	0x00000000
	.align		4
        /*000c*/ 	.word	0xfffffffe
	.align		4
        /*0010*/ 	.word	0x00000000
	.align		4
        /*0014*/ 	.word	0xfffffffd
	.align		4
        /*0018*/ 	.word	0x00000000
	.align		4
        /*001c*/ 	.word	0xfffffffc


//--------------------- .text._Z12saxpy_kernelPfS_fi --------------------------
	.section	.text._Z12saxpy_kernelPfS_fi,"ax",@progbits
	.align	128
        .global         _Z12saxpy_kernelPfS_fi
        .type           _Z12saxpy_kernelPfS_fi,@function
        .size           _Z12saxpy_kernelPfS_fi,(.L_x_5 - _Z12saxpy_kernelPfS_fi)
        .other          _Z12saxpy_kernelPfS_fi,@"STO_CUDA_ENTRY STV_DEFAULT"
_Z12saxpy_kernelPfS_fi:
.text._Z12saxpy_kernelPfS_fi:
[----:B------:R-:W-:Y:S01]  /*0000*/  LDC R1, c[0x0][0x37c] ;  /* 0x0000df00ff017b82 */ /* 0x000fe20000000800 */
[----:B------:R-:W0:Y:S07]  /*0010*/  S2R R3, SR_TID.X ;  /* 0x0000000000037919 */ /* 0x000e2e0000002100 */
[----:B------:R-:W0:Y:S01]  /*0020*/  S2UR UR4, SR_CTAID.X ;  /* 0x00000000000479c3 */ /* 0x000e220000002500 */
[----:B------:R-:W1:Y:S07]  /*0030*/  LDCU UR6, c[0x0][0x394] ;  /* 0x00007280ff0677ac */ /* 0x000e6e0008000800 */
[----:B------:R-:W0:Y:S01]  /*0040*/  LDC R0, c[0x0][0x360] ;  /* 0x0000d800ff007b82 */ /* 0x000e220000000800 */
[----:B------:R-:W2:Y:S01]  /*0050*/  LDCU UR5, c[0x0][0x370] ;  /* 0x00006e00ff0577ac */ /* 0x000ea20008000800 */
[----:B0-----:R-:W-:-:S02]  /*0060*/  IMAD R3, R0, UR4, R3 ;  /* 0x0000000400037c24 */ /* 0x001fc4000f8e0203 */
[----:B--2---:R-:W-:-:S03]  /*0070*/  IMAD R0, R0, UR5, RZ ;  /* 0x0000000500007c24 */ /* 0x004fc6000f8e02ff */
[----:B-1----:R-:W-:-:S13]  /*0080*/  ISETP.GE.AND P0, PT, R3, UR6, PT ;  /* 0x0000000603007c0c */ /* 0x002fda000bf06270 */
[----:B------:R-:W-:Y:S05]  /*0090*/  @P0 EXIT ;  /* 0x000000000000094d */ /* 0x000fea0003800000 */
[----:B------:R-:W0:Y:S01]  /*00a0*/  I2F.U32.RP R8, R0 ;  /* 0x0000000000087306 */ /* 0x000e220000209000 */
[C---:B------:R-:W-:Y:S01]  /*00b0*/  IMAD.IADD R2, R0.reuse, 0x1, R3 ;  /* 0x0000000100027824 */ /* 0x040fe200078e0203 */
[----:B------:R-:W-:Y:S01]  /*00c0*/  IADD3 R9, PT, PT, RZ, -R0, RZ ;  /* 0x80000000ff097210 */ /* 0x000fe20007ffe0ff */
[----:B------:R-:W1:Y:S01]  /*00d0*/  LDCU UR8, c[0x0][0x390] ;  /* 0x00007200ff0877ac */ /* 0x000e620008000800 */
[----:B------:R-:W-:Y:S01]  /*00e0*/  ISETP.NE.U32.AND P2, PT, R0, RZ, PT ;  /* 0x000000ff0000720c */ /* 0x000fe20003f45070 */
[----:B------:R-:W-:Y:S01]  /*00f0*/  BSSY.RECONVERGENT B0, `(.L_x_0) ;  /* 0x000002a000007945 */ /* 0x000fe20003800200 */
[C---:B------:R-:W-:Y:S01]  /*0100*/  ISETP.GE.AND P0, PT, R2.reuse, UR6, PT ;  /* 0x0000000602007c0c */ /* 0x040fe2000bf06270 */
[----:B------:R-:W2:Y:S01]  /*0110*/  LDCU.64 UR4, c[0x0][0x358] ;  /* 0x00006b00ff0477ac */ /* 0x000ea20008000a00 */
[----:B------:R-:W-:Y:S02]  /*0120*/  VIMNMX R7, PT, PT, R2, UR6, !PT ;  /* 0x0000000602077c48 */ /* 0x000fe4000ffe0100 */
[----:B------:R-:W-:Y:S01]  /*0130*/  SEL R6, RZ, 0x1, P0 ;  /* 0x00000001ff067807 */ /* 0x000fe20000000000 */
[----:B------:R-:W3:Y:S03]  /*0140*/  LDCU UR7, c[0x0][0x390] ;  /* 0x00007200ff0777ac */ /* 0x000ee60008000800 */
[----:B------:R-:W-:Y:S01]  /*0150*/  IADD3 R7, PT, PT, R7, -R2, -R6 ;  /* 0x8000000207077210 */ /* 0x000fe20007ffe806 */
[----:B0-----:R-:W0:Y:S02]  /*0160*/  MUFU.RCP R8, R8 ;  /* 0x0000000800087308 */ /* 0x001e240000001000 */
[----:B0-----:R-:W-:-:S06]  /*0170*/  IADD3 R4, PT, PT, R8, 0xffffffe, RZ ;  /* 0x0ffffffe08047810 */ /* 0x001fcc0007ffe0ff */
[----:B------:R0:W4:Y:S02]  /*0180*/  F2I.FTZ.U32.TRUNC.NTZ R5, R4 ;  /* 0x0000000400057305 */ /* 0x000124000021f000 */
[----:B0-----:R-:W-:Y:S02]  /*0190*/  HFMA2 R4, -RZ, RZ, 0, 0 ;  /* 0x00000000ff047431 */ /* 0x001fe400000001ff */
[----:B----4-:R-:W-:-:S04]  /*01a0*/  IMAD R9, R9, R5, RZ ;  /* 0x0000000509097224 */ /* 0x010fc800078e02ff */
[----:B------:R-:W-:-:S06]  /*01b0*/  IMAD.HI.U32 R8, R5, R9, R4 ;  /* 0x0000000905087227 */ /* 0x000fcc00078e0004 */
[----:B------:R-:W-:-:S05]  /*01c0*/  IMAD.HI.U32 R5, R8, R7, RZ ;  /* 0x0000000708057227 */ /* 0x000fca00078e00ff */
[----:B------:R-:W-:-:S05]  /*01d0*/  IADD3 R2, PT, PT, -R5, RZ, RZ ;  /* 0x000000ff05027210 */ /* 0x000fca0007ffe1ff */
[----:B------:R-:W-:-:S05]  /*01e0*/  IMAD R7, R0, R2, R7 ;  /* 0x0000000200077224 */ /* 0x000fca00078e0207 */
[----:B------:R-:W-:-:S13]  /*01f0*/  ISETP.GE.U32.AND P0, PT, R7, R0, PT ;  /* 0x000000000700720c */ /* 0x000fda0003f06070 */
[----:B------:R-:W-:Y:S01]  /*0200*/  @P0 IMAD.IADD R7, R7, 0x1, -R0 ;  /* 0x0000000107070824 */ /* 0x000fe200078e0a00 */
[----:B------:R-:W-:-:S04]  /*0210*/  @P0 IADD3 R5, PT, PT, R5, 0x1, RZ ;  /* 0x0000000105050810 */ /* 0x000fc80007ffe0ff */
[----:B------:R-:W-:-:S13]  /*0220*/  ISETP.GE.U32.AND P1, PT, R7, R0, PT ;  /* 0x000000000700720c */ /* 0x000fda0003f26070 */
[----:B------:R-:W-:Y:S02]  /*0230*/  @P1 IADD3 R5, PT, PT, R5, 0x1, RZ ;  /* 0x0000000105051810 */ /* 0x000fe40007ffe0ff */
[----:B------:R-:W-:-:S05]  /*0240*/  @!P2 LOP3.LUT R5, RZ, R0, RZ, 0x33, !PT ;  /* 0x00000000ff05a212 */ /* 0x000fca00078e33ff */
[----:B------:R-:W-:-:S05]  /*0250*/  IMAD.IADD R2, R6, 0x1, R5 ;  /* 0x0000000106027824 */ /* 0x000fca00078e0205 */
[C---:B------:R-:W-:Y:S02]  /*0260*/  LOP3.LUT R4, R2.reuse, 0x3, RZ, 0xc0, !PT ;  /* 0x0000000302047812 */ /* 0x040fe400078ec0ff */
[----:B------:R-:W-:Y:S02]  /*0270*/  ISETP.GE.U32.AND P1, PT, R2, 0x3, PT ;  /* 0x000000030200780c */ /* 0x000fe40003f26070 */
[----:B------:R-:W-:-:S13]  /*0280*/  ISETP.NE.AND P0, PT, R4, 0x3, PT ;  /* 0x000000030400780c */ /* 0x000fda0003f05270 */
[----:B-123--:R-:W-:Y:S05]  /*0290*/  @!P0 BRA `(.L_x_1) ;  /* 0x00000000003c8947 */ /* 0x00efea0003800000 */
[----:B------:R-:W0:Y:S01]  /*02a0*/  LDC.64 R10, c[0x0][0x380] ;  /* 0x0000e000ff0a7b82 */ /* 0x000e220000000a00 */
[----:B------:R-:W-:-:S04]  /*02b0*/  IADD3 R2, PT, PT, R2, 0x1, RZ ;  /* 0x0000000102027810 */ /* 0x000fc80007ffe0ff */
[----:B------:R-:W-:-:S03]  /*02c0*/  LOP3.LUT R2, R2, 0x3, RZ, 0xc0, !PT ;  /* 0x0000000302027812 */ /* 0x000fc600078ec0ff */
[----:B------:R-:W1:Y:S01]  /*02d0*/  LDC.64 R8, c[0x0][0x388] ;  /* 0x0000e200ff087b82 */ /* 0x000e620000000a00 */
[----:B------:R-:W-:-:S07]  /*02e0*/  IADD3 R2, PT, PT, -R2, RZ, RZ ;  /* 0x000000ff02027210 */ /* 0x000fce0007ffe1ff */
.L_x_2:
[----:B0-----:R-:W-:-:S04]  /*02f0*/  IMAD.WIDE R6, R3, 0x4, R10 ;  /* 0x0000000403067825 */ /* 0x001fc800078e020a */
[----:B-12---:R-:W-:Y:S02]  /*0300*/  IMAD.WIDE R4, R3, 0x4, R8 ;  /* 0x0000000403047825 */ /* 0x006fe400078e0208 */
[----:B------:R-:W2:Y:S04]  /*0310*/  LDG.E R6, desc[UR4][R6.64] ;  /* 0x0000000406067981 */ /* 0x000ea8000c1e1900 */
[----:B------:R-:W2:Y:S01]  /*0320*/  LDG.E R13, desc[UR4][R4.64] ;  /* 0x00000004040d7981 */ /* 0x000ea2000c1e1900 */
[----:B------:R-:W-:Y:S01]  /*0330*/  VIADD R2, R2, 0x1 ;  /* 0x0000000102027836 */ /* 0x000fe20000000000 */
[----:B------:R-:W-:-:S04]  /*0340*/  IADD3 R3, PT, PT, R0, R3, RZ ;  /* 0x0000000300037210 */ /* 0x000fc80007ffe0ff */
[----:B------:R-:W-:Y:S01]  /*0350*/  ISETP.NE.AND P0, PT, R2, RZ, PT ;  /* 0x000000ff0200720c */ /* 0x000fe20003f05270 */
[----:B--2---:R-:W-:-:S05]  /*0360*/  FFMA R13, R6, UR7, R13 ;  /* 0x00000007060d7c23 */ /* 0x004fca000800000d */
[----:B------:R2:W-:Y:S07]  /*0370*/  STG.E desc[UR4][R4.64], R13 ;  /* 0x0000000d04007986 */ /* 0x0005ee000c101904 */
[----:B------:R-:W-:Y:S05]  /*0380*/  @P0 BRA `(.L_x_2) ;  /* 0xfffffffc00d80947 */ /* 0x000fea000383ffff */
.L_x_1:
[----:B------:R-:W-:Y:S05]  /*0390*/  BSYNC.RECONVERGENT B0 ;  /* 0x0000000000007941 */ /* 0x000fea0003800200 */
.L_x_0:
[----:B------:R-:W-:Y:S05]  /*03a0*/  @!P1 EXIT ;  /* 0x000000000000994d */ /* 0x000fea0003800000 */
.L_x_3:
[----:B-12---:R-:W0:Y:S08]  /*03b0*/  LDC.64 R4, c[0x0][0x380] ;  /* 0x0000e000ff047b82 */ /* 0x006e300000000a00 */
[----:B------:R-:W1:Y:S01]  /*03c0*/  LDC.64 R6, c[0x0][0x388] ;  /* 0x0000e200ff067b82 */ /* 0x000e620000000a00 */
[----:B0-----:R-:W-:-:S05]  /*03d0*/  IMAD.WIDE R12, R3, 0x4, R4 ;  /* 0x00000004030c7825 */ /* 0x001fca00078e0204 */
[----:B------:R-:W2:Y:S01]  /*03e0*/  LDG.E R2, desc[UR4][R12.64] ;  /* 0x000000040c027981 */ /* 0x000ea2000c1e1900 */
[----:B-1----:R-:W-:-:S05]  /*03f0*/  IMAD.WIDE R14, R3, 0x4, R6 ;  /* 0x00000004030e7825 */ /* 0x002fca00078e0206 */
[----:B------:R-:W2:Y:S01]  /*0400*/  LDG.E R5, desc[UR4][R14.64] ;  /* 0x000000040e057981 */ /* 0x000ea2000c1e1900 */
[----:B------:R-:W-:-:S04]  /*0410*/  IMAD.WIDE R6, R0, 0x4, R14 ;  /* 0x0000000400067825 */ /* 0x000fc800078e020e */
[----:B--2---:R-:W-:Y:S01]  /*0420*/  FFMA R17, R2, UR8, R5 ;  /* 0x0000000802117c23 */ /* 0x004fe20008000005 */
[----:B------:R-:W-:-:S04]  /*0430*/  IMAD.WIDE R4, R0, 0x4, R12 ;  /* 0x0000000400047825 */ /* 0x000fc800078e020c */
[----:B------:R0:W-:Y:S04]  /*0440*/  STG.E desc[UR4][R14.64], R17 ;  /* 0x000000110e007986 */ /* 0x0001e8000c101904 */
[----:B------:R-:W2:Y:S04]  /*0450*/  LDG.E R2, desc[UR4][R4.64] ;  /* 0x0000000404027981 */ /* 0x000ea8000c1e1900 */
[----:B------:R-:W2:Y:S01]  /*0460*/  LDG.E R9, desc[UR4][R6.64] ;  /* 0x0000000406097981 */ /* 0x000ea2000c1e1900 */
[----:B------:R-:W-:-:S04]  /*0470*/  IMAD.WIDE R10, R0, 0x4, R6 ;  /* 0x00000004000a7825 */ /* 0x000fc800078e0206 */
[----:B--2---:R-:W-:Y:S01]  /*0480*/  FFMA R19, R2, UR8, R9 ;  /* 0x0000000802137c23 */ /* 0x004fe20008000009 */
[----:B------:R-:W-:-:S04]  /*0490*/  IMAD.WIDE R8, R0, 0x4, R4 ;  /* 0x0000000400087825 */ /* 0x000fc800078e0204 */
[----:B------:R1:W-:Y:S04]  /*04a0*/  STG.E desc[UR4][R6.64], R19 ;  /* 0x0000001306007986 */ /* 0x0003e8000c101904 */
[----:B------:R-:W2:Y:S04]  /*04b0*/  LDG.E R2, desc[UR4][R8.64] ;  /* 0x0000000408027981 */ /* 0x000ea8000c1e1900 */
[----:B------:R-:W2:Y:S01]  /*04c0*/  LDG.E R13, desc[UR4][R10.64] ;  /* 0x000000040a0d7981 */ /* 0x000ea2000c1e1900 */
[----:B0-----:R-:W-:-:S04]  /*04d0*/  IMAD.WIDE R14, R0, 0x4, R10 ;  /* 0x00000004000e7825 */ /* 0x001fc800078e020a */
[----:B--2---:R-:W-:Y:S01]  /*04e0*/  FFMA R21, R2, UR8, R13 ;  /* 0x0000000802157c23 */ /* 0x004fe2000800000d */
[----:B------:R-:W-:-:S04]  /*04f0*/  IMAD.WIDE R12, R0, 0x4, R8 ;  /* 0x00000004000c7825 */ /* 0x000fc800078e0208 */
[----:B------:R1:W-:Y:S04]  /*0500*/  STG.E desc[UR4][R10.64], R21 ;  /* 0x000000150a007986 */ /* 0x0003e8000c101904 */
[----:B------:R-:W2:Y:S04]  /*0510*/  LDG.E R12, desc[UR4][R12.64] ;  /* 0x000000040c0c7981 */ /* 0x000ea8000c1e1900 */
[----:B------:R-:W2:Y:S01]  /*0520*/  LDG.E R5, desc[UR4][R14.64] ;  /* 0x000000040e057981 */ /* 0x000ea2000c1e1900 */
[----:B------:R-:W-:-:S04]  /*0530*/  LEA R3, R0, R3, 0x2 ;  /* 0x0000000300037211 */ /* 0x000fc800078e10ff */
[----:B------:R-:W-:Y:S01]  /*0540*/  ISETP.GE.AND P0, PT, R3, UR6, PT ;  /* 0x0000000603007c0c */ /* 0x000fe2000bf06270 */
[----:B--2---:R-:W-:-:S05]  /*0550*/  FFMA R5, R12, UR8, R5 ;  /* 0x000000080c057c23 */ /* 0x004fca0008000005 */
[----:B------:R1:W-:Y:S07]  /*0560*/  STG.E desc[UR4][R14.64], R5 ;  /* 0x000000050e007986 */ /* 0x0003ee000c101904 */
[----:B------:R-:W-:Y:S05]  /*0570*/  @!P0 BRA `(.L_x_3) ;  /* 0xfffffffc008c8947 */ /* 0x000fea000383ffff */
[----:B------:R-:W-:Y:S05]  /*0580*/  EXIT ;  /* 0x000000000000794d */ /* 0x000fea0003800000 */
.L_x_4:
[----:B------:R-:W-:-:S00]  /*0590*/  BRA `(.L_x_4) ;  /* 0xfffffffc00fc7947 */ /* 0x000fc0000383ffff */
[----:B------:R-:W-:-:S00]  /*05a0*/  NOP ;  /* 0x0000000000007918 */ /* 0x000fc00000000000 */
        /* <DEDUP_REMOVED lines=13> */
.L_x_5:


//--------------------- .nv.shared.reserved.0     --------------------------
	.section	.nv.shared.reserved.0,"aw",@nobits
	.weak		__nv_reservedSMEM_offset_0_alias
	.size		__nv_reservedSMEM_offset_0_alias, 0, 64
	.other		__nv_reservedSMEM_offset_0_alias,@"STO_CUDA_RESERVED_SHARED STV_DEFAULT"
__nv_reservedSMEM_offset_0_alias:
	.zero		0
	.zero		64


//--------------------- .nv.constant0._Z12saxpy_kernelPfS_fi --------------------------
	.section	.nv.constant0._Z12saxpy_kernelPfS_fi,"a",@progbits
	.sectionflags	@""
	.align	4
.nv.constant0._Z12saxpy_kernelPfS_fi:
	.zero		920


//--------------------- SYMBOLS --------------------------

	.type		.nv.reservedSmem.offset0,@object
	.size		.nv.reservedSmem.offset0,0x4
